//
// Generated by NVIDIA NVVM Compiler
//
// Compiler Build ID: CL-36424714
// Cuda compilation tools, release 13.0, V13.0.88
// Based on NVVM 20.0.0
//

.version 9.0
.target sm_100
.address_size 64

	// .globl	_Z6kernelPViS0_S0_

.visible .entry _Z6kernelPViS0_S0_(
	.param .u64 .ptr .align 1 _Z6kernelPViS0_S0__param_0,
	.param .u64 .ptr .align 1 _Z6kernelPViS0_S0__param_1,
	.param .u64 .ptr .align 1 _Z6kernelPViS0_S0__param_2
)
{
	.reg .pred 	%p<3>;
	.reg .b32 	%r<5>;
	.reg .b64 	%rd<7>;

	ld.param.u64 	%rd2, [_Z6kernelPViS0_S0__param_0];
	ld.param.u64 	%rd3, [_Z6kernelPViS0_S0__param_1];
	ld.param.u64 	%rd4, [_Z6kernelPViS0_S0__param_2];
	cvta.to.global.u64 	%rd1, %rd4;
$L__BB0_1:
	ld.volatile.global.u32 	%r1, [%rd1];
	setp.ne.s32 	%p1, %r1, 1;
	@%p1 bra 	$L__BB0_1;
	cvta.to.global.u64 	%rd5, %rd2;
	mov.b32 	%r2, 1;
	st.volatile.global.u32 	[%rd5], %r2;
	cvta.to.global.u64 	%rd6, %rd3;
	st.volatile.global.u32 	[%rd6], %r2;
	mov.b32 	%r3, 2;
	st.volatile.global.u32 	[%rd1], %r3;
$L__BB0_3:
	ld.volatile.global.u32 	%r4, [%rd1];
	setp.ne.s32 	%p2, %r4, 3;
	@%p2 bra 	$L__BB0_3;
	ret;

}


// ===== COMPILED SASS (sm_100) =====

	.target	sm_100

	.elftype	@"ET_EXEC"


//--------------------- .note.nv.tkinfo           --------------------------
	.section	.note.nv.tkinfo,"",@"SHT_NOTE"
	.sectionflags	@"SHF_NOTE_NV_TKINFO"
	.tkinfo
        /*0018*/ 	.word	0x00000002
        /*0030*/ 	.string	""
        /*0030*/ 	.string	"ptxas"
        /*0030*/ 	.string	"Cuda compilation tools, release 13.0, V13.0.88"
        /*0030*/ 	.string	"Build cuda_13.0.r13.0/compiler.36424714_0"
        /*0030*/ 	.string	"-arch sm_100 -m 64 "



//--------------------- .note.nv.cuinfo           --------------------------
	.section	.note.nv.cuinfo,"",@"SHT_NOTE"
	.sectionflags	@"SHF_NOTE_NV_CUINFO"
        /*0018*/ 	.short	0x0002
        /*001a*/ 	.short	0x0064
        /*001c*/ 	.short	0x0082
	.zero		2


//--------------------- .nv.info                  --------------------------
	.section	.nv.info,"",@"SHT_CUDA_INFO"
	.align	4


	//----- nvinfo : EIATTR_REGCOUNT
	.align		4
        /*0000*/ 	.byte	0x04, 0x2f
        /*0002*/ 	.short	(.L_1 - .L_0)
	.align		4
.L_0:
        /*0004*/ 	.word	index@(_Z6kernelPViS0_S0_)
        /*0008*/ 	.word	0x0000000e


	//----- nvinfo : EIATTR_FRAME_SIZE
	.align		4
.L_1:
        /*000c*/ 	.byte	0x04, 0x11
        /*000e*/ 	.short	(.L_3 - .L_2)
	.align		4
.L_2:
        /*0010*/ 	.word	index@(_Z6kernelPViS0_S0_)
        /*0014*/ 	.word	0x00000000


	//----- nvinfo : EIATTR_MIN_STACK_SIZE
	.align		4
.L_3:
        /*0018*/ 	.byte	0x04, 0x12
        /*001a*/ 	.short	(.L_5 - .L_4)
	.align		4
.L_4:
        /*001c*/ 	.word	index@(_Z6kernelPViS0_S0_)
        /*0020*/ 	.word	0x00000000
.L_5:


//--------------------- .nv.compat                --------------------------
	.section	.nv.compat,"",@"SHT_CUDA_COMPAT_INFO"
	.align	4
        /*0000*/ 	.byte	0x02, 0x09, 0x00, 0x00, 0x02, 0x02, 0x01, 0x00, 0x02, 0x05, 0x05, 0x00, 0x03, 0x07, 0x01, 0x01
        /*0010*/ 	.byte	0x02, 0x03, 0x00, 0x00, 0x02, 0x06, 0x01, 0x00, 0x04, 0x0b, 0x08, 0x00, 0x09, 0x00, 0x00, 0x00
        /*0020*/ 	.byte	0x00, 0x00, 0x00, 0x00


//--------------------- .nv.info._Z6kernelPViS0_S0_ --------------------------
	.section	.nv.info._Z6kernelPViS0_S0_,"",@"SHT_CUDA_INFO"
	.sectionflags	@""
	.align	4


	//----- nvinfo : EIATTR_CUDA_API_VERSION
	.align		4
        /*0000*/ 	.byte	0x04, 0x37
        /*0002*/ 	.short	(.L_7 - .L_6)
.L_6:
        /*0004*/ 	.word	0x00000082


	//----- nvinfo : EIATTR_KPARAM_INFO
	.align		4
.L_7:
        /*0008*/ 	.byte	0x04, 0x17
        /*000a*/ 	.short	(.L_9 - .L_8)
.L_8:
        /*000c*/ 	.word	0x00000000
        /*0010*/ 	.short	0x0002
        /*0012*/ 	.short	0x0010
        /*0014*/ 	.byte	0x00, 0xf5, 0x21, 0x00


	//----- nvinfo : EIATTR_KPARAM_INFO
	.align		4
.L_9:
        /*0018*/ 	.byte	0x04, 0x17
        /*001a*/ 	.short	(.L_11 - .L_10)
.L_10:
        /*001c*/ 	.word	0x00000000
        /*0020*/ 	.short	0x0001
        /*0022*/ 	.short	0x0008
        /*0024*/ 	.byte	0x00, 0xf5, 0x21, 0x00


	//----- nvinfo : EIATTR_KPARAM_INFO
	.align		4
.L_11:
        /*0028*/ 	.byte	0x04, 0x17
        /*002a*/ 	.short	(.L_13 - .L_12)
.L_12:
        /*002c*/ 	.word	0x00000000
        /*0030*/ 	.short	0x0000
        /*0032*/ 	.short	0x0000
        /*0034*/ 	.byte	0x00, 0xf5, 0x21, 0x00


	//----- nvinfo : EIATTR_SPARSE_MMA_MASK
	.align		4
.L_13:
        /*0038*/ 	.byte	0x03, 0x50
        /*003a*/ 	.short	0x0000


	//----- nvinfo : EIATTR_MAXREG_COUNT
	.align		4
        /*003c*/ 	.byte	0x03, 0x1b
        /*003e*/ 	.short	0x00ff


	//----- nvinfo : EIATTR_MERCURY_ISA_VERSION
	.align		4
        /*0040*/ 	.byte	0x03, 0x5f
        /*0042*/ 	.short	0x0101


	//----- nvinfo : EIATTR_VRC_CTA_INIT_COUNT
	.align		4
        /*0044*/ 	.byte	0x02, 0x4a
	.zero		1
	.zero		1


	//----- nvinfo : EIATTR_EXIT_INSTR_OFFSETS
	.align		4
        /*0048*/ 	.byte	0x04, 0x1c
        /*004a*/ 	.short	(.L_15 - .L_14)


	//   ....[0]....
.L_14:
        /*004c*/ 	.word	0x00000110


	//----- nvinfo : EIATTR_CBANK_PARAM_SIZE
	.align		4
.L_15:
        /*0050*/ 	.byte	0x03, 0x19
        /*0052*/ 	.short	0x0018


	//----- nvinfo : EIATTR_PARAM_CBANK
	.align		4
        /*0054*/ 	.byte	0x04, 0x0a
        /*0056*/ 	.short	(.L_17 - .L_16)
	.align		4
.L_16:
        /*0058*/ 	.word	index@(.nv.constant0._Z6kernelPViS0_S0_)
        /*005c*/ 	.short	0x0380
        /*005e*/ 	.short	0x0018


	//----- nvinfo : EIATTR_SW_WAR
	.align		4
.L_17:
        /*0060*/ 	.byte	0x04, 0x36
        /*0062*/ 	.short	(.L_19 - .L_18)
.L_18:
        /*0064*/ 	.word	0x00000008
.L_19:


//--------------------- .nv.callgraph             --------------------------
	.section	.nv.callgraph,"",@"SHT_CUDA_CALLGRAPH"
	.align	4
	.sectionentsize	8
	.align		4
        /*0000*/ 	.word	0x00000000
	.align		4
        /*0004*/ 	.word	0xffffffff
	.align		4
        /*0008*/ 	.word	0x00000000
	.align		4
        /*000c*/ 	.word	0xfffffffe
	.align		4
        /*0010*/ 	.word	0x00000000
	.align		4
        /*0014*/ 	.word	0xfffffffd
	.align		4
        /*0018*/ 	.word	0x00000000
	.align		4
        /*001c*/ 	.word	0xfffffffc


//--------------------- .text._Z6kernelPViS0_S0_  --------------------------
	.section	.text._Z6kernelPViS0_S0_,"ax",@progbits
	.align	128
        .global         _Z6kernelPViS0_S0_
        .type           _Z6kernelPViS0_S0_,@function
        .size           _Z6kernelPViS0_S0_,(.L_x_3 - _Z6kernelPViS0_S0_)
        .other          _Z6kernelPViS0_S0_,@"STO_CUDA_ENTRY STV_DEFAULT"
_Z6kernelPViS0_S0_:
.text._Z6kernelPViS0_S0_:
[----:B------:R-:W-:Y:S08]  /*0000*/  LDC R1, c[0x0][0x37c] ;  /* 0x0000df00ff017b82 */ /* 0x000ff00000000800 */
[----:B------:R-:W0:Y:S01]  /*0010*/  LDC.64 R2, c[0x0][0x390] ;  /* 0x0000e400ff027b82 */ /* 0x000e220000000a00 */
[----:B------:R-:W1:Y:S01]  /*0020*/  LDCU.64 UR4, c[0x0][0x358] ;  /* 0x00006b00ff0477ac */ /* 0x000e620008000a00 */
[----:B------:R-:W-:Y:S01]  /*0030*/  NOP ;  /* 0x0000000000007918 */ /* 0x000fe20000000000 */
.L_x_0:
[----:B01----:R-:W2:Y:S02]  /*0040*/  LDG.E.STRONG.SYS R0, desc[UR4][R2.64] ;  /* 0x0000000402007981 */ /* 0x003ea4000c1f5900 */
[----:B--2---:R-:W-:-:S13]  /*0050*/  ISETP.NE.AND P0, PT, R0, 0x1, PT ;  /* 0x000000010000780c */ /* 0x004fda0003f05270 */
[----:B------:R-:W-:Y:S05]  /*0060*/  @P0 BRA `(.L_x_0) ;  /* 0xfffffffc00f40947 */ /* 0x000fea000383ffff */
[----:B------:R-:W0:Y:S01]  /*0070*/  LDC.64 R4, c[0x0][0x380] ;  /* 0x0000e000ff047b82 */ /* 0x000e220000000a00 */
[----:B------:R-:W-:Y:S02]  /*0080*/  IMAD.MOV.U32 R9, RZ, RZ, 0x1 ;  /* 0x00000001ff097424 */ /* 0x000fe400078e00ff */
[----:B------:R-:W-:-:S05]  /*0090*/  IMAD.MOV.U32 R11, RZ, RZ, 0x2 ;  /* 0x00000002ff0b7424 */ /* 0x000fca00078e00ff */
[----:B------:R-:W1:Y:S01]  /*00a0*/  LDC.64 R6, c[0x0][0x388] ;  /* 0x0000e200ff067b82 */ /* 0x000e620000000a00 */
[----:B0-----:R0:W-:Y:S04]  /*00b0*/  STG.E.STRONG.SYS desc[UR4][R4.64], R9 ;  /* 0x0000000904007986 */ /* 0x0011e8000c115904 */
[----:B-1----:R0:W-:Y:S04]  /*00c0*/  STG.E.STRONG.SYS desc[UR4][R6.64], R9 ;  /* 0x0000000906007986 */ /* 0x0021e8000c115904 */
[----:B------:R0:W-:Y:S02]  /*00d0*/  STG.E.STRONG.SYS desc[UR4][R2.64], R11 ;  /* 0x0000000b02007986 */ /* 0x0001e4000c115904 */
.L_x_1:
[----:B------:R-:W2:Y:S02]  /*00e0*/  LDG.E.STRONG.SYS R0, desc[UR4][R2.64] ;  /* 0x0000000402007981 */ /* 0x000ea4000c1f5900 */
[----:B--2---:R-:W-:-:S13]  /*00f0*/  ISETP.NE.AND P0, PT, R0, 0x3, PT ;  /* 0x000000030000780c */ /* 0x004fda0003f05270 */
[----:B------:R-:W-:Y:S05]  /*0100*/  @P0 BRA `(.L_x_1) ;  /* 0xfffffffc00f40947 */ /* 0x000fea000383ffff */
[----:B------:R-:W-:Y:S05]  /*0110*/  EXIT ;  /* 0x000000000000794d */ /* 0x000fea0003800000 */
.L_x_2:
[----:B------:R-:W-:-:S00]  /*0120*/  BRA `(.L_x_2) ;  /* 0xfffffffc00fc7947 */ /* 0x000fc0000383ffff */
[----:B------:R-:W-:-:S00]  /*0130*/  NOP ;  /* 0x0000000000007918 */ /* 0x000fc00000000000 */
        /* <DEDUP_REMOVED lines=12> */
.L_x_3:


//--------------------- .nv.shared.reserved.0     --------------------------
	.section	.nv.shared.reserved.0,"aw",@nobits
	.weak		__nv_reservedSMEM_offset_0_alias
	.size		__nv_reservedSMEM_offset_0_alias, 0, 64
	.other		__nv_reservedSMEM_offset_0_alias,@"STO_CUDA_RESERVED_SHARED STV_DEFAULT"
__nv_reservedSMEM_offset_0_alias:
	.zero		0
	.zero		64


//--------------------- .nv.constant0._Z6kernelPViS0_S0_ --------------------------
	.section	.nv.constant0._Z6kernelPViS0_S0_,"a",@progbits
	.sectionflags	@""
	.align	4
.nv.constant0._Z6kernelPViS0_S0_:
	.zero		920


//--------------------- SYMBOLS --------------------------

	.type		.nv.reservedSmem.offset0,@object
	.size		.nv.reservedSmem.offset0,0x4
